	.headerflags	@"EF_CUDA_TEXMODE_UNIFIED EF_CUDA_64BIT_ADDRESS EF_CUDA_SM86 EF_CUDA_VIRTUAL_SM(EF_CUDA_SM86)"
	.elftype	@"ET_EXEC"


//--------------------- .nv.info                  --------------------------
	.section	.nv.info,"",@"SHT_CUDA_INFO"
	.align	4


	//----- nvinfo : EIATTR_REGCOUNT
	.align		4
        /*0000*/ 	.byte	0x04, 0x2f
        /*0002*/ 	.short	(.L_8 - .L_7)
	.align		4
.L_7:
        /*0004*/ 	.word	index@(triton__0d1d2d3d4de5de)
        /*0008*/ 	.word	0x00000047


	//----- nvinfo : EIATTR_MAX_STACK_SIZE
	.align		4
.L_8:
        /*000c*/ 	.byte	0x04, 0x23
        /*000e*/ 	.short	(.L_10 - .L_9)
	.align		4
.L_9:
        /*0010*/ 	.word	index@($__internal_0_$__cuda_sm70_shflsync_bfly)
        /*0014*/ 	.word	0x00000000


	//----- nvinfo : EIATTR_MIN_STACK_SIZE
	.align		4
.L_10:
        /*0018*/ 	.byte	0x04, 0x12
        /*001a*/ 	.short	(.L_12 - .L_11)
	.align		4
.L_11:
        /*001c*/ 	.word	index@($__internal_0_$__cuda_sm70_shflsync_bfly)
        /*0020*/ 	.word	0x00000000


	//----- nvinfo : EIATTR_FRAME_SIZE
	.align		4
.L_12:
        /*0024*/ 	.byte	0x04, 0x11
        /*0026*/ 	.short	(.L_14 - .L_13)
	.align		4
.L_13:
        /*0028*/ 	.word	index@($__internal_0_$__cuda_sm70_shflsync_bfly)
        /*002c*/ 	.word	0x00000000


	//----- nvinfo : EIATTR_MAX_STACK_SIZE
	.align		4
.L_14:
        /*0030*/ 	.byte	0x04, 0x23
        /*0032*/ 	.short	(.L_16 - .L_15)
	.align		4
.L_15:
        /*0034*/ 	.word	index@(triton__0d1d2d3d4de5de)
        /*0038*/ 	.word	0x00000000


	//----- nvinfo : EIATTR_MIN_STACK_SIZE
	.align		4
.L_16:
        /*003c*/ 	.byte	0x04, 0x12
        /*003e*/ 	.short	(.L_18 - .L_17)
	.align		4
.L_17:
        /*0040*/ 	.word	index@(triton__0d1d2d3d4de5de)
        /*0044*/ 	.word	0x00000000


	//----- nvinfo : EIATTR_FRAME_SIZE
	.align		4
.L_18:
        /*0048*/ 	.byte	0x04, 0x11
        /*004a*/ 	.short	(.L_20 - .L_19)
	.align		4
.L_19:
        /*004c*/ 	.word	index@(triton__0d1d2d3d4de5de)
        /*0050*/ 	.word	0x00000000
.L_20:


//--------------------- .nv.info.triton__0d1d2d3d4de5de --------------------------
	.section	.nv.info.triton__0d1d2d3d4de5de,"",@"SHT_CUDA_INFO"
	.align	4


	//----- nvinfo : EIATTR_CUDA_API_VERSION
	.align		4
        /*0000*/ 	.byte	0x04, 0x37
        /*0002*/ 	.short	(.L_22 - .L_21)
.L_21:
        /*0004*/ 	.word	0x0000007b


	//----- nvinfo : EIATTR_SW2861232_WAR
	.align		4
.L_22:
        /*0008*/ 	.byte	0x01, 0x35
	.zero		2


	//----- nvinfo : EIATTR_PARAM_CBANK
	.align		4
        /*000c*/ 	.byte	0x04, 0x0a
        /*000e*/ 	.short	(.L_24 - .L_23)
	.align		4
.L_23:
        /*0010*/ 	.word	index@(.nv.constant0.triton__0d1d2d3d4de5de)
        /*0014*/ 	.short	0x0160
        /*0016*/ 	.short	0x0028


	//----- nvinfo : EIATTR_CBANK_PARAM_SIZE
	.align		4
.L_24:
        /*0018*/ 	.byte	0x03, 0x19
        /*001a*/ 	.short	0x0028


	//----- nvinfo : EIATTR_KPARAM_INFO
	.align		4
        /*001c*/ 	.byte	0x04, 0x17
        /*001e*/ 	.short	(.L_26 - .L_25)
.L_25:
        /*0020*/ 	.word	0x00000000
        /*0024*/ 	.short	0x0005
        /*0026*/ 	.short	0x0024
        /*0028*/ 	.byte	0x00, 0xf0, 0x11, 0x00


	//----- nvinfo : EIATTR_KPARAM_INFO
	.align		4
.L_26:
        /*002c*/ 	.byte	0x04, 0x17
        /*002e*/ 	.short	(.L_28 - .L_27)
.L_27:
        /*0030*/ 	.word	0x00000000
        /*0034*/ 	.short	0x0004
        /*0036*/ 	.short	0x0020
        /*0038*/ 	.byte	0x00, 0xf0, 0x11, 0x00


	//----- nvinfo : EIATTR_KPARAM_INFO
	.align		4
.L_28:
        /*003c*/ 	.byte	0x04, 0x17
        /*003e*/ 	.short	(.L_30 - .L_29)
.L_29:
        /*0040*/ 	.word	0x00000000
        /*0044*/ 	.short	0x0003
        /*0046*/ 	.short	0x0018
        /*0048*/ 	.byte	0x00, 0xf0, 0x21, 0x00


	//----- nvinfo : EIATTR_KPARAM_INFO
	.align		4
.L_30:
        /*004c*/ 	.byte	0x04, 0x17
        /*004e*/ 	.short	(.L_32 - .L_31)
.L_31:
        /*0050*/ 	.word	0x00000000
        /*0054*/ 	.short	0x0002
        /*0056*/ 	.short	0x0010
        /*0058*/ 	.byte	0x00, 0xf0, 0x21, 0x00


	//----- nvinfo : EIATTR_KPARAM_INFO
	.align		4
.L_32:
        /*005c*/ 	.byte	0x04, 0x17
        /*005e*/ 	.short	(.L_34 - .L_33)
.L_33:
        /*0060*/ 	.word	0x00000000
        /*0064*/ 	.short	0x0001
        /*0066*/ 	.short	0x0008
        /*0068*/ 	.byte	0x00, 0xf0, 0x21, 0x00


	//----- nvinfo : EIATTR_KPARAM_INFO
	.align		4
.L_34:
        /*006c*/ 	.byte	0x04, 0x17
        /*006e*/ 	.short	(.L_36 - .L_35)
.L_35:
        /*0070*/ 	.word	0x00000000
        /*0074*/ 	.short	0x0000
        /*0076*/ 	.short	0x0000
        /*0078*/ 	.byte	0x00, 0xf0, 0x21, 0x00


	//----- nvinfo : EIATTR_MAXREG_COUNT
	.align		4
.L_36:
        /*007c*/ 	.byte	0x03, 0x1b
        /*007e*/ 	.short	0x00ff


	//----- nvinfo : EIATTR_EXTERNS
	.align		4
        /*0080*/ 	.byte	0x04, 0x0f
        /*0082*/ 	.short	(.L_38 - .L_37)


	//   ....[0]....
	.align		4
.L_37:
        /*0084*/ 	.word	index@(__assertfail)


	//----- nvinfo : EIATTR_COOP_GROUP_MASK_REGIDS
	.align		4
.L_38:
        /*0088*/ 	.byte	0x04, 0x29
        /*008a*/ 	.short	(.L_40 - .L_39)


	//   ....[0]....
.L_39:
        /*008c*/ 	.word	0xffffffff


	//   ....[1]....
        /*0090*/ 	.word	0xffffffff


	//   ....[2]....
        /*0094*/ 	.word	0xffffffff


	//   ....[3]....
        /*0098*/ 	.word	0xffffffff


	//   ....[4]....
        /*009c*/ 	.word	0xffffffff


	//   ....[5]....
        /*00a0*/ 	.word	0xffffffff


	//   ....[6]....
        /*00a4*/ 	.word	0xffffffff


	//   ....[7]....
        /*00a8*/ 	.word	0xffffffff


	//   ....[8]....
        /*00ac*/ 	.word	0xffffffff


	//   ....[9]....
        /*00b0*/ 	.word	0xffffffff


	//   ....[10]....
        /*00b4*/ 	.word	0xffffffff


	//   ....[11]....
        /*00b8*/ 	.word	0xffffffff


	//   ....[12]....
        /*00bc*/ 	.word	0xffffffff


	//   ....[13]....
        /*00c0*/ 	.word	0xffffffff


	//   ....[14]....
        /*00c4*/ 	.word	0xffffffff


	//   ....[15]....
        /*00c8*/ 	.word	0xffffffff


	//   ....[16]....
        /*00cc*/ 	.word	0xffffffff


	//   ....[17]....
        /*00d0*/ 	.word	0xffffffff


	//   ....[18]....
        /*00d4*/ 	.word	0xffffffff


	//   ....[19]....
        /*00d8*/ 	.word	0xffffffff


	//   ....[20]....
        /*00dc*/ 	.word	0xffffffff


	//----- nvinfo : EIATTR_COOP_GROUP_INSTR_OFFSETS
	.align		4
.L_40:
        /*00e0*/ 	.byte	0x04, 0x28
        /*00e2*/ 	.short	(.L_42 - .L_41)


	//   ....[0]....
.L_41:
        /*00e4*/ 	.word	0x00000cd0


	//   ....[1]....
        /*00e8*/ 	.word	0x00000ce0


	//   ....[2]....
        /*00ec*/ 	.word	0x00000d10


	//   ....[3]....
        /*00f0*/ 	.word	0x00000d20


	//   ....[4]....
        /*00f4*/ 	.word	0x00000d50


	//   ....[5]....
        /*00f8*/ 	.word	0x00000d60


	//   ....[6]....
        /*00fc*/ 	.word	0x00000d90


	//   ....[7]....
        /*0100*/ 	.word	0x00000da0


	//   ....[8]....
        /*0104*/ 	.word	0x00000dd0


	//   ....[9]....
        /*0108*/ 	.word	0x00000de0


	//   ....[10]....
        /*010c*/ 	.word	0x00001000


	//   ....[11]....
        /*0110*/ 	.word	0x00001a60


	//   ....[12]....
        /*0114*/ 	.word	0x00001aa0


	//   ....[13]....
        /*0118*/ 	.word	0x00001ae0


	//   ....[14]....
        /*011c*/ 	.word	0x00001b20


	//   ....[15]....
        /*0120*/ 	.word	0x00001b60


	//   ....[16]....
        /*0124*/ 	.word	0x00001bb0


	//   ....[17]....
        /*0128*/ 	.word	0x00001bf0


	//   ....[18]....
        /*012c*/ 	.word	0x00001c30


	//   ....[19]....
        /*0130*/ 	.word	0x00001c70


	//   ....[20]....
        /*0134*/ 	.word	0x00001cb0


	//----- nvinfo : EIATTR_EXIT_INSTR_OFFSETS
	.align		4
.L_42:
        /*0138*/ 	.byte	0x04, 0x1c
        /*013a*/ 	.short	(.L_44 - .L_43)


	//   ....[0]....
.L_43:
        /*013c*/ 	.word	0x000019e0


	//----- nvinfo : EIATTR_MAX_THREADS
	.align		4
.L_44:
        /*0140*/ 	.byte	0x04, 0x05
        /*0142*/ 	.short	(.L_46 - .L_45)
.L_45:
        /*0144*/ 	.word	0x00000100
        /*0148*/ 	.word	0x00000001
        /*014c*/ 	.word	0x00000001


	//----- nvinfo : EIATTR_CRS_STACK_SIZE
	.align		4
.L_46:
        /*0150*/ 	.byte	0x04, 0x1e
        /*0152*/ 	.short	(.L_48 - .L_47)
.L_47:
        /*0154*/ 	.word	0x00000000
.L_48:


//--------------------- .nv.rel.action            --------------------------
	.section	.nv.rel.action,"",@"SHT_CUDA_RELOCINFO"
	.align	8
	.sectionentsize	8
        /*0000*/ 	.byte	0x73, 0x00, 0x00, 0x00, 0x00, 0x00, 0x00, 0x00, 0x00, 0x00, 0x00, 0x11, 0x25, 0x00, 0x05, 0x36


//--------------------- .nv.constant0.triton__0d1d2d3d4de5de --------------------------
	.section	.nv.constant0.triton__0d1d2d3d4de5de,"a",@progbits
	.align	4
.nv.constant0.triton__0d1d2d3d4de5de:
	.zero		392


//--------------------- .text.triton__0d1d2d3d4de5de --------------------------
	.section	.text.triton__0d1d2d3d4de5de,"ax",@progbits
	.sectionflags	@"SHF_BARRIERS=1"
	.sectioninfo	@"SHI_REGISTERS=71"
	.align	128
        .global         triton__0d1d2d3d4de5de
        .type           triton__0d1d2d3d4de5de,@function
        .size           triton__0d1d2d3d4de5de,(.L_x_10 - triton__0d1d2d3d4de5de)
        .other          triton__0d1d2d3d4de5de,@"STO_CUDA_ENTRY STV_DEFAULT"
triton__0d1d2d3d4de5de:
.text.triton__0d1d2d3d4de5de:
[----:B------:R-:W-:-:S02]  /*0000*/  MOV R1, c[0x0][0x28] ;  /* 0x00000a0000017a02 */ /* 0x000fc40000000f00 */
[----:B------:R-:W0:Y:S01]  /*0010*/  S2R R60, SR_TID.X ;  /* 0x00000000003c7919 */ /* 0x000e220000002100 */
[----:B------:R-:W-:Y:S01]  /*0020*/  MOV R11, 0x8 ;  /* 0x00000008000b7802 */ /* 0x000fe20000000f00 */
[----:B------:R-:W-:Y:S02]  /*0030*/  ULDC.64 UR36, c[0x0][0x118] ;  /* 0x0000460000247ab9 */ /* 0x000fe40000000a00 */
[----:B------:R-:W1:Y:S01]  /*0040*/  S2R R27, SR_CTAID.X ;  /* 0x00000000001b7919 */ /* 0x000e620000002500 */
[----:B0-----:R-:W-:Y:S01]  /*0050*/  SHF.R.U32.HI R0, RZ, 0x6, R60 ;  /* 0x00000006ff007819 */ /* 0x001fe2000001163c */
[----:B-1----:R-:W-:-:S03]  /*0060*/  IMAD.SHL.U32 R3, R27, 0x8, RZ ;  /* 0x000000081b037824 */ /* 0x002fc600078e00ff */
[----:B------:R-:W-:-:S04]  /*0070*/  SGXT.U32 R0, R0, 0x2 ;  /* 0x000000020000781a */ /* 0x000fc80000000000 */
[C---:B------:R-:W-:Y:S02]  /*0080*/  LOP3.LUT R0, R3.reuse, R0, RZ, 0xfc, !PT ;  /* 0x0000000003007212 */ /* 0x040fe400078efcff */
[----:B------:R-:W-:Y:S02]  /*0090*/  SHF.R.S32.HI R7, RZ, 0x1f, R3 ;  /* 0x0000001fff077819 */ /* 0x000fe40000011403 */
[C---:B------:R-:W-:Y:S01]  /*00a0*/  LEA R8, P0, R0.reuse, c[0x0][0x160], 0x3 ;  /* 0x0000580000087a11 */ /* 0x040fe200078018ff */
[C---:B------:R-:W-:Y:S01]  /*00b0*/  IMAD.WIDE R4, R0.reuse, R11, c[0x0][0x160] ;  /* 0x0000580000047625 */ /* 0x040fe200078e020b */
[----:B------:R-:W-:Y:S02]  /*00c0*/  LOP3.LUT R6, R3, 0x7, R60, 0xf8, !PT ;  /* 0x0000000703067812 */ /* 0x000fe400078ef83c */
[----:B------:R-:W-:-:S03]  /*00d0*/  LEA.HI.X R9, R0, c[0x0][0x164], R7, 0x3, P0 ;  /* 0x0000590000097a11 */ /* 0x000fc600000f1c07 */
[----:B------:R-:W2:Y:S01]  /*00e0*/  LDG.E.EL.64 R4, [R4.64] ;  /* 0x0000002404047981 */ /* 0x000ea2000c2e1b00 */
[----:B------:R-:W-:-:S03]  /*00f0*/  IMAD.WIDE R6, R6, R11, c[0x0][0x160] ;  /* 0x0000580006067625 */ /* 0x000fc600078e020b */
[----:B------:R-:W3:Y:S04]  /*0100*/  LDG.E.EL.64 R8, [R8.64+0x20] ;  /* 0x0000202408087981 */ /* 0x000ee8000c2e1b00 */
[----:B------:R-:W4:Y:S01]  /*0110*/  LDG.E.EL.64 R6, [R6.64] ;  /* 0x0000002406067981 */ /* 0x000f22000c2e1b00 */
[----:B------:R-:W-:Y:S01]  /*0120*/  MOV R15, 0x2400 ;  /* 0x00002400000f7802 */ /* 0x000fe20000000f00 */
[C---:B------:R-:W-:Y:S01]  /*0130*/  IMAD.SHL.U32 R62, R60.reuse, 0x8, RZ ;  /* 0x000000083c3e7824 */ /* 0x040fe200078e00ff */
[----:B------:R-:W-:Y:S01]  /*0140*/  BSSY B7, `(.L_x_2) ;  /* 0x00000a6000077945 */ /* 0x000fe20003800000 */
[----:B------:R-:W-:Y:S01]  /*0150*/  MOV R61, RZ ;  /* 0x000000ff003d7202 */ /* 0x000fe20000000f00 */
[----:B------:R-:W-:Y:S01]  /*0160*/  IMAD.MOV.U32 R55, RZ, RZ, -0x200 ;  /* 0xfffffe00ff377424 */ /* 0x000fe200078e00ff */
[----:B------:R-:W-:Y:S01]  /*0170*/  MOV R54, RZ ;  /* 0x000000ff00367202 */ /* 0x000fe20000000f00 */
[----:B------:R-:W-:Y:S01]  /*0180*/  CS2R R52, SRZ ;  /* 0x0000000000347805 */ /* 0x000fe2000001ff00 */
[----:B------:R-:W-:Y:S01]  /*0190*/  CS2R R46, SRZ ;  /* 0x00000000002e7805 */ /* 0x000fe2000001ff00 */
[----:B------:R-:W-:Y:S01]  /*01a0*/  CS2R R44, SRZ ;  /* 0x00000000002c7805 */ /* 0x000fe2000001ff00 */
[----:B------:R-:W-:Y:S01]  /*01b0*/  CS2R R38, SRZ ;  /* 0x0000000000267805 */ /* 0x000fe2000001ff00 */
[----:B------:R-:W-:Y:S01]  /*01c0*/  CS2R R36, SRZ ;  /* 0x0000000000247805 */ /* 0x000fe2000001ff00 */
[----:B------:R-:W-:Y:S01]  /*01d0*/  CS2R R30, SRZ ;  /* 0x00000000001e7805 */ /* 0x000fe2000001ff00 */
[----:B------:R-:W-:Y:S01]  /*01e0*/  CS2R R28, SRZ ;  /* 0x00000000001c7805 */ /* 0x000fe2000001ff00 */
[----:B------:R-:W-:-:S02]  /*01f0*/  LOP3.LUT R60, R60, 0x3f, RZ, 0xc0, !PT ;  /* 0x0000003f3c3c7812 */ /* 0x000fc400078ec0ff */
[----:B------:R-:W-:Y:S02]  /*0200*/  LOP3.LUT R62, R62, 0x1f8, RZ, 0xc0, !PT ;  /* 0x000001f83e3e7812 */ /* 0x000fe400078ec0ff */
[----:B--2---:R-:W-:Y:S02]  /*0210*/  IADD3 R3, P1, R4, 0x46600, RZ ;  /* 0x0004660004037810 */ /* 0x004fe40007f3e0ff */
[----:B------:R-:W-:-:S03]  /*0220*/  ISETP.GE.AND P0, PT, R5, RZ, PT ;  /* 0x000000ff0500720c */ /* 0x000fc60003f06270 */
[----:B------:R-:W-:Y:S01]  /*0230*/  IMAD.X R13, RZ, RZ, R5, P1 ;  /* 0x000000ffff0d7224 */ /* 0x000fe200008e0605 */
[----:B---3--:R-:W-:Y:S02]  /*0240*/  IADD3 R11, P1, R8, 0x46600, RZ ;  /* 0x00046600080b7810 */ /* 0x008fe40007f3e0ff */
[----:B------:R-:W-:Y:S02]  /*0250*/  SEL R16, R3, R4, !P0 ;  /* 0x0000000403107207 */ /* 0x000fe40004000000 */
[----:B------:R-:W-:Y:S01]  /*0260*/  SEL R2, R13, R5, !P0 ;  /* 0x000000050d027207 */ /* 0x000fe20004000000 */
[----:B------:R-:W-:Y:S01]  /*0270*/  IMAD.X R17, RZ, RZ, R9, P1 ;  /* 0x000000ffff117224 */ /* 0x000fe200008e0609 */
[----:B------:R-:W-:Y:S01]  /*0280*/  ISETP.GE.AND P0, PT, R9, RZ, PT ;  /* 0x000000ff0900720c */ /* 0x000fe20003f06270 */
[----:B------:R-:W-:Y:S01]  /*0290*/  IMAD.WIDE.U32 R24, R16, R15, c[0x0][0x168] ;  /* 0x00005a0010187625 */ /* 0x000fe200078e000f */
[----:B----4-:R-:W-:Y:S02]  /*02a0*/  IADD3 R3, P1, R6, 0x46600, RZ ;  /* 0x0004660006037810 */ /* 0x010fe40007f3e0ff */
[----:B------:R-:W-:Y:S01]  /*02b0*/  SEL R18, R11, R8, !P0 ;  /* 0x000000080b127207 */ /* 0x000fe20004000000 */
[----:B------:R-:W-:Y:S01]  /*02c0*/  IMAD R23, R2, 0x2400, RZ ;  /* 0x0000240002177824 */ /* 0x000fe200078e02ff */
[----:B------:R-:W-:-:S02]  /*02d0*/  SEL R17, R17, R9, !P0 ;  /* 0x0000000911117207 */ /* 0x000fc40004000000 */
[----:B------:R-:W-:Y:S01]  /*02e0*/  ISETP.GE.AND P0, PT, R7, RZ, PT ;  /* 0x000000ff0700720c */ /* 0x000fe20003f06270 */
[----:B------:R-:W-:Y:S01]  /*02f0*/  IMAD.WIDE.U32 R4, R18, R15, c[0x0][0x168] ;  /* 0x00005a0012047625 */ /* 0x000fe200078e000f */
[-C--:B------:R-:W-:Y:S02]  /*0300*/  IADD3.X R19, RZ, R7.reuse, RZ, P1, !PT ;  /* 0x00000007ff137210 */ /* 0x080fe40000ffe4ff */
[----:B------:R-:W-:Y:S01]  /*0310*/  SEL R22, R3, R6, !P0 ;  /* 0x0000000603167207 */ /* 0x000fe20004000000 */
[----:B------:R-:W-:Y:S01]  /*0320*/  IMAD R9, R17, 0x2400, RZ ;  /* 0x0000240011097824 */ /* 0x000fe200078e02ff */
[----:B------:R-:W-:Y:S01]  /*0330*/  SEL R19, R19, R7, !P0 ;  /* 0x0000000713137207 */ /* 0x000fe20004000000 */
[----:B------:R-:W-:Y:S01]  /*0340*/  IMAD.IADD R23, R25, 0x1, R23 ;  /* 0x0000000119177824 */ /* 0x000fe200078e0217 */
[----:B------:R-:W-:Y:S01]  /*0350*/  MOV R26, R4 ;  /* 0x00000004001a7202 */ /* 0x000fe20000000f00 */
[----:B------:R-:W-:-:S02]  /*0360*/  IMAD.IADD R25, R5, 0x1, R9 ;  /* 0x0000000105197824 */ /* 0x000fc400078e0209 */
.L_x_4:
[----:B------:R-:W-:Y:S01]  /*0370*/  ISETP.GE.U32.AND P0, PT, R22, 0x46600, PT ;  /* 0x000466001600780c */ /* 0x000fe20003f06070 */
[----:B------:R-:W-:Y:S01]  /*0380*/  BSSY B6, `(.L_x_3) ;  /* 0x0000017000067945 */ /* 0x000fe20003800000 */
[----:B------:R-:W-:-:S02]  /*0390*/  IADD3 R68, R62, 0x200, R55 ;  /* 0x000002003e447810 */ /* 0x000fc40007ffe037 */
[----:B------:R-:W-:-:S04]  /*03a0*/  ISETP.GE.U32.AND.EX P1, PT, R19, RZ, PT, P0 ;  /* 0x000000ff1300720c */ /* 0x000fc80003f26100 */
[----:B------:R-:W-:-:S09]  /*03b0*/  P2R R63, PR, RZ, 0x2 ;  /* 0x00000002ff3f7803 */ /* 0x000fd20000000000 */
[----:B------:R-:W-:Y:S05]  /*03c0*/  @!P1 BRA `(.L_x_0) ;  /* 0x0000012000009947 */ /* 0x000fea0003800000 */
[----:B------:R-:W-:Y:S01]  /*03d0*/  UMOV UR8, 32@lo(assertMessage_0) ;  /* 0x0000000000087882 */ /* 0x000fe20000000000 */
[----:B------:R-:W-:Y:S01]  /*03e0*/  MOV R8, 0x373 ;  /* 0x0000037300087802 */ /* 0x000fe20000000f00 */
[----:B------:R-:W-:Y:S01]  /*03f0*/  UMOV UR9, 32@hi(assertMessage_0) ;  /* 0x0000000000097882 */ /* 0x000fe20000000000 */
[----:B------:R-:W-:Y:S01]  /*0400*/  IMAD.MOV.U32 R12, RZ, RZ, 0x1 ;  /* 0x00000001ff0c7424 */ /* 0x000fe200078e00ff */
[----:B------:R-:W-:Y:S01]  /*0410*/  UMOV UR6, 32@lo(assertFile_0) ;  /* 0x0000000000067882 */ /* 0x000fe20000000000 */
[----:B------:R-:W-:Y:S01]  /*0420*/  MOV R13, RZ ;  /* 0x000000ff000d7202 */ /* 0x000fe20000000f00 */
[----:B------:R-:W-:Y:S01]  /*0430*/  UMOV UR7, 32@hi(assertFile_0) ;  /* 0x0000000000077882 */ /* 0x000fe20000000000 */
[----:B------:R-:W-:Y:S01]  /*0440*/  IMAD.U32 R4, RZ, RZ, UR8 ;  /* 0x00000008ff047e24 */ /* 0x000fe2000f8e00ff */
[----:B------:R-:W-:Y:S01]  /*0450*/  UMOV UR4, 32@lo(assertFunc_0) ;  /* 0x0000000000047882 */ /* 0x000fe20000000000 */
[----:B------:R-:W-:Y:S01]  /*0460*/  MOV R5, UR9 ;  /* 0x0000000900057c02 */ /* 0x000fe20008000f00 */
[----:B------:R-:W-:Y:S01]  /*0470*/  UMOV UR5, 32@hi(assertFunc_0) ;  /* 0x0000000000057882 */ /* 0x000fe20000000000 */
[----:B------:R-:W-:Y:S01]  /*0480*/  MOV R6, UR6 ;  /* 0x0000000600067c02 */ /* 0x000fe20008000f00 */
[----:B------:R-:W-:Y:S01]  /*0490*/  IMAD.U32 R7, RZ, RZ, UR7 ;  /* 0x00000007ff077e24 */ /* 0x000fe2000f8e00ff */
[----:B------:R-:W-:-:S02]  /*04a0*/  MOV R10, UR4 ;  /* 0x00000004000a7c02 */ /* 0x000fc40008000f00 */
[----:B------:R-:W-:Y:S02]  /*04b0*/  MOV R11, UR5 ;  /* 0x00000005000b7c02 */ /* 0x000fe40008000f00 */
[----:B------:R-:W-:Y:S02]  /*04c0*/  MOV R20, 32@lo((triton__0d1d2d3d4de5de + .L_x_0@srel)) ;  /* 0x0000000000147802 */ /* 0x000fe40000000f00 */
[----:B------:R-:W-:-:S04]  /*04d0*/  MOV R21, 32@hi((triton__0d1d2d3d4de5de + .L_x_0@srel)) ;  /* 0x0000000000157802 */ /* 0x000fc80000000f00 */
[----:B------:R-:W-:Y:S05]  /*04e0*/  CALL.ABS.NOINC `(__assertfail) ;  /* 0x0000000000007943 */ /* 0x000fea0003c00000 */
.L_x_0:
[----:B------:R-:W-:Y:S05]  /*04f0*/  BSYNC B6 ;  /* 0x0000000000067941 */ /* 0x000fea0003800000 */
.L_x_3:
[----:B------:R-:W-:Y:S01]  /*0500*/  ISETP.GE.U32.AND P1, PT, R68, 0x900, PT ;  /* 0x000009004400780c */ /* 0x000fe20003f26070 */
[----:B------:R-:W-:Y:S01]  /*0510*/  IMAD.MOV.U32 R8, RZ, RZ, R24 ;  /* 0x000000ffff087224 */ /* 0x000fe200078e0018 */
[----:B------:R-:W-:Y:S01]  /*0520*/  MOV R9, R23 ;  /* 0x0000001700097202 */ /* 0x000fe20000000f00 */
[----:B------:R-:W-:Y:S01]  /*0530*/  CS2R R4, SRZ ;  /* 0x0000000000047805 */ /* 0x000fe2000001ff00 */
[----:B------:R-:W-:-:S03]  /*0540*/  CS2R R6, SRZ ;  /* 0x0000000000067805 */ /* 0x000fc6000001ff00 */
[----:B------:R-:W-:-:S06]  /*0550*/  IMAD.WIDE.U32 R12, R60, 0x20, R8 ;  /* 0x000000203c0c7825 */ /* 0x000fcc00078e0008 */
[----:B------:R0:W2:Y:S01]  /*0560*/  @!P1 LDG.E.EL.128 R4, [R12.64] ;  /* 0x000000240c049981 */ /* 0x0000a2000c2e1d00 */
[----:B------:R-:W-:Y:S01]  /*0570*/  CS2R R8, SRZ ;  /* 0x0000000000087805 */ /* 0x000fe2000001ff00 */
[----:B------:R-:W-:-:S06]  /*0580*/  CS2R R10, SRZ ;  /* 0x00000000000a7805 */ /* 0x000fcc000001ff00 */
[----:B------:R0:W3:Y:S01]  /*0590*/  @!P1 LDG.E.EL.128 R8, [R12.64+0x10] ;  /* 0x000010240c089981 */ /* 0x0000e2000c2e1d00 */
[----:B------:R-:W-:Y:S01]  /*05a0*/  CS2R R14, SRZ ;  /* 0x00000000000e7805 */ /* 0x000fe2000001ff00 */
[----:B------:R-:W-:Y:S01]  /*05b0*/  CS2R R32, SRZ ;  /* 0x0000000000207805 */ /* 0x000fe2000001ff00 */
[----:B------:R-:W-:Y:S01]  /*05c0*/  CS2R R34, SRZ ;  /* 0x0000000000227805 */ /* 0x000fe2000001ff00 */
[----:B0-----:R-:W-:Y:S01]  /*05d0*/  CS2R R12, SRZ ;  /* 0x00000000000c7805 */ /* 0x001fe2000001ff00 */
[----:B--2---:R-:W-:Y:S02]  /*05e0*/  SEL R6, R6, RZ, !P1 ;  /* 0x000000ff06067207 */ /* 0x004fe40004800000 */
[----:B------:R-:W-:Y:S02]  /*05f0*/  SEL R0, R4, RZ, !P1 ;  /* 0x000000ff04007207 */ /* 0x000fe40004800000 */
[----:B------:R-:W-:Y:S01]  /*0600*/  SEL R3, R5, RZ, !P1 ;  /* 0x000000ff05037207 */ /* 0x000fe20004800000 */
[----:B------:R-:W-:Y:S01]  /*0610*/  FMUL R4, R6, 48 ;  /* 0x4240000006047820 */ /* 0x000fe20000400000 */
[----:B------:R-:W-:Y:S01]  /*0620*/  IMAD.MOV.U32 R5, RZ, RZ, R25 ;  /* 0x000000ffff057224 */ /* 0x000fe200078e0019 */
[----:B------:R-:W-:Y:S01]  /*0630*/  FMUL R0, R0, 48 ;  /* 0x4240000000007820 */ /* 0x000fe20000400000 */
[----:B---3--:R-:W-:Y:S01]  /*0640*/  SEL R6, R11, RZ, !P1 ;  /* 0x000000ff0b067207 */ /* 0x008fe20004800000 */
[----:B------:R-:W-:Y:S01]  /*0650*/  FMUL R4, R4, R4 ;  /* 0x0000000404047220 */ /* 0x000fe20000400000 */
[----:B------:R-:W-:Y:S01]  /*0660*/  FMUL R3, R3, 48 ;  /* 0x4240000003037820 */ /* 0x000fe20000400000 */
[----:B------:R-:W-:-:S03]  /*0670*/  FMUL R0, R0, R0 ;  /* 0x0000000000007220 */ /* 0x000fc60000400000 */
[----:B------:R-:W-:Y:S01]  /*0680*/  FSEL R4, R4, -RZ, !P1 ;  /* 0x800000ff04047208 */ /* 0x000fe20004800000 */
[----:B------:R-:W-:Y:S01]  /*0690*/  FMUL R3, R3, R3 ;  /* 0x0000000303037220 */ /* 0x000fe20000400000 */
[----:B------:R-:W-:-:S03]  /*06a0*/  FSEL R0, R0, -RZ, !P1 ;  /* 0x800000ff00007208 */ /* 0x000fc60004800000 */
[----:B------:R-:W-:Y:S01]  /*06b0*/  FADD R53, R4, R53 ;  /* 0x0000003504357221 */ /* 0x000fe20000000000 */
[----:B------:R-:W-:Y:S01]  /*06c0*/  MOV R4, R26 ;  /* 0x0000001a00047202 */ /* 0x000fe20000000f00 */
[----:B------:R-:W-:Y:S01]  /*06d0*/  FADD R61, R0, R61 ;  /* 0x0000003d003d7221 */ /* 0x000fe20000000000 */
[----:B------:R-:W-:Y:S02]  /*06e0*/  FSEL R3, R3, -RZ, !P1 ;  /* 0x800000ff03037208 */ /* 0x000fe40004800000 */
[----:B------:R-:W-:Y:S01]  /*06f0*/  SEL R0, R9, RZ, !P1 ;  /* 0x000000ff09007207 */ /* 0x000fe20004800000 */
[----:B------:R-:W-:Y:S02]  /*0700*/  IMAD.WIDE.U32 R4, R60, 0x20, R4 ;  /* 0x000000203c047825 */ /* 0x000fe400078e0004 */
[----:B------:R-:W-:Y:S01]  /*0710*/  FADD R54, R3, R54 ;  /* 0x0000003603367221 */ /* 0x000fe20000000000 */
[----:B------:R-:W-:Y:S02]  /*0720*/  SEL R3, R10, RZ, !P1 ;  /* 0x000000ff0a037207 */ /* 0x000fe40004800000 */
[----:B------:R-:W2:Y:S01]  /*0730*/  @!P1 LDG.E.EL.128 R12, [R4.64] ;  /* 0x00000024040c9981 */ /* 0x000ea2000c2e1d00 */
[----:B------:R-:W-:Y:S01]  /*0740*/  FMUL R6, R6, 48 ;  /* 0x4240000006067820 */ /* 0x000fe20000400000 */
[----:B------:R-:W-:Y:S01]  /*0750*/  FMUL R0, R0, 48 ;  /* 0x4240000000007820 */ /* 0x000fe20000400000 */
[----:B------:R-:W-:Y:S01]  /*0760*/  FMUL R3, R3, 48 ;  /* 0x4240000003037820 */ /* 0x000fe20000400000 */
[----:B------:R-:W3:Y:S01]  /*0770*/  @!P1 LDG.E.EL.128 R32, [R4.64+0x10] ;  /* 0x0000102404209981 */ /* 0x000ee2000c2e1d00 */
[----:B------:R-:W-:Y:S01]  /*0780*/  FMUL R6, R6, R6 ;  /* 0x0000000606067220 */ /* 0x000fe20000400000 */
[----:B------:R-:W-:Y:S01]  /*0790*/  FMUL R0, R0, R0 ;  /* 0x0000000000007220 */ /* 0x000fe20000400000 */
[----:B------:R-:W-:-:S03]  /*07a0*/  FMUL R3, R3, R3 ;  /* 0x0000000303037220 */ /* 0x000fc60000400000 */
[----:B------:R-:W-:Y:S02]  /*07b0*/  FSEL R9, R6, -RZ, !P1 ;  /* 0x800000ff06097208 */ /* 0x000fe40004800000 */
[----:B------:R-:W-:Y:S02]  /*07c0*/  FSEL R6, R3, -RZ, !P1 ;  /* 0x800000ff03067208 */ /* 0x000fe40004800000 */
[----:B------:R-:W-:Y:S01]  /*07d0*/  FSEL R3, R0, -RZ, !P1 ;  /* 0x800000ff00037208 */ /* 0x000fe20004800000 */
[----:B------:R-:W-:Y:S01]  /*07e0*/  FADD R44, R9, R44 ;  /* 0x0000002c092c7221 */ /* 0x000fe20000000000 */
[----:B------:R-:W-:Y:S01]  /*07f0*/  SEL R0, R7, RZ, !P1 ;  /* 0x000000ff07007207 */ /* 0x000fe20004800000 */
[----:B------:R-:W-:Y:S02]  /*0800*/  FADD R45, R6, R45 ;  /* 0x0000002d062d7221 */ /* 0x000fe40000000000 */
[----:B------:R-:W-:Y:S02]  /*0810*/  FADD R46, R3, R46 ;  /* 0x0000002e032e7221 */ /* 0x000fe40000000000 */
[----:B------:R-:W-:-:S04]  /*0820*/  FMUL R0, R0, 48 ;  /* 0x4240000000007820 */ /* 0x000fc80000400000 */
[----:B------:R-:W-:Y:S01]  /*0830*/  FMUL R0, R0, R0 ;  /* 0x0000000000007220 */ /* 0x000fe20000400000 */
[----:B------:R-:W-:-:S04]  /*0840*/  SEL R6, R8, RZ, !P1 ;  /* 0x000000ff08067207 */ /* 0x000fc80004800000 */
[----:B------:R-:W-:Y:S01]  /*0850*/  FSEL R3, R0, -RZ, !P1 ;  /* 0x800000ff00037208 */ /* 0x000fe20004800000 */
[----:B------:R-:W-:Y:S01]  /*0860*/  FMUL R6, R6, 48 ;  /* 0x4240000006067820 */ /* 0x000fe20000400000 */
[----:B------:R-:W-:-:S03]  /*0870*/  IADD3 R55, R55, 0x200, RZ ;  /* 0x0000020037377810 */ /* 0x000fc60007ffe0ff */
[----:B------:R-:W-:Y:S01]  /*0880*/  FADD R52, R3, R52 ;  /* 0x0000003403347221 */ /* 0x000fe20000000000 */
[----:B------:R-:W-:Y:S01]  /*0890*/  ISETP.GE.U32.AND P0, PT, R55, 0x700, PT ;  /* 0x000007003700780c */ /* 0x000fe20003f06070 */
[----:B------:R-:W-:-:S05]  /*08a0*/  FMUL R6, R6, R6 ;  /* 0x0000000606067220 */ /* 0x000fca0000400000 */
[----:B------:R-:W-:Y:S02]  /*08b0*/  FSEL R8, R6, -RZ, !P1 ;  /* 0x800000ff06087208 */ /* 0x000fe40004800000 */
[----:B------:R-:W-:-:S03]  /*08c0*/  IADD3 R24, P2, R24, 0x800, RZ ;  /* 0x0000080018187810 */ /* 0x000fc60007f5e0ff */
[----:B------:R-:W-:Y:S01]  /*08d0*/  FADD R47, R8, R47 ;  /* 0x0000002f082f7221 */ /* 0x000fe20000000000 */
[----:B------:R-:W-:Y:S02]  /*08e0*/  IADD3.X R23, RZ, R23, RZ, P2, !PT ;  /* 0x00000017ff177210 */ /* 0x000fe400017fe4ff */
[----:B--2---:R-:W-:Y:S02]  /*08f0*/  SEL R12, R12, RZ, !P1 ;  /* 0x000000ff0c0c7207 */ /* 0x004fe40004800000 */
[----:B------:R-:W-:Y:S02]  /*0900*/  SEL R13, R13, RZ, !P1 ;  /* 0x000000ff0d0d7207 */ /* 0x000fe40004800000 */
[----:B------:R-:W-:Y:S02]  /*0910*/  SEL R3, R14, RZ, !P1 ;  /* 0x000000ff0e037207 */ /* 0x000fe40004800000 */
[----:B------:R-:W-:Y:S02]  /*0920*/  SEL R0, R15, RZ, !P1 ;  /* 0x000000ff0f007207 */ /* 0x000fe40004800000 */
[----:B---3--:R-:W-:-:S02]  /*0930*/  SEL R32, R32, RZ, !P1 ;  /* 0x000000ff20207207 */ /* 0x008fc40004800000 */
[----:B------:R-:W-:Y:S02]  /*0940*/  SEL R33, R33, RZ, !P1 ;  /* 0x000000ff21217207 */ /* 0x000fe40004800000 */
[----:B------:R-:W-:Y:S02]  /*0950*/  SEL R34, R34, RZ, !P1 ;  /* 0x000000ff22227207 */ /* 0x000fe40004800000 */
[----:B------:R-:W-:Y:S01]  /*0960*/  SEL R35, R35, RZ, !P1 ;  /* 0x000000ff23237207 */ /* 0x000fe20004800000 */
[----:B------:R-:W-:Y:S01]  /*0970*/  FMUL R5, R12, 48 ;  /* 0x424000000c057820 */ /* 0x000fe20000400000 */
[----:B------:R-:W-:Y:S01]  /*0980*/  FMUL R4, R13, 48 ;  /* 0x424000000d047820 */ /* 0x000fe20000400000 */
[----:B------:R-:W-:Y:S01]  /*0990*/  FMUL R3, R3, 48 ;  /* 0x4240000003037820 */ /* 0x000fe20000400000 */
[----:B------:R-:W-:Y:S01]  /*09a0*/  FMUL R0, R0, 48 ;  /* 0x4240000000007820 */ /* 0x000fe20000400000 */
[----:B------:R-:W-:Y:S01]  /*09b0*/  FMUL R32, R32, 48 ;  /* 0x4240000020207820 */ /* 0x000fe20000400000 */
[----:B------:R-:W-:Y:S01]  /*09c0*/  FMUL R33, R33, 48 ;  /* 0x4240000021217820 */ /* 0x000fe20000400000 */
[----:B------:R-:W-:Y:S01]  /*09d0*/  FMUL R34, R34, 48 ;  /* 0x4240000022227820 */ /* 0x000fe20000400000 */
[----:B------:R-:W-:Y:S01]  /*09e0*/  FMUL R35, R35, 48 ;  /* 0x4240000023237820 */ /* 0x000fe20000400000 */
[----:B------:R-:W-:Y:S01]  /*09f0*/  FMUL R5, R5, R5 ;  /* 0x0000000505057220 */ /* 0x000fe20000400000 */
[----:B------:R-:W-:Y:S01]  /*0a00*/  FMUL R4, R4, R4 ;  /* 0x0000000404047220 */ /* 0x000fe20000400000 */
[----:B------:R-:W-:Y:S01]  /*0a10*/  FMUL R3, R3, R3 ;  /* 0x0000000303037220 */ /* 0x000fe20000400000 */
[----:B------:R-:W-:Y:S01]  /*0a20*/  FMUL R0, R0, R0 ;  /* 0x0000000000007220 */ /* 0x000fe20000400000 */
[----:B------:R-:W-:Y:S01]  /*0a30*/  FMUL R32, R32, R32 ;  /* 0x0000002020207220 */ /* 0x000fe20000400000 */
[----:B------:R-:W-:Y:S01]  /*0a40*/  FMUL R33, R33, R33 ;  /* 0x0000002121217220 */ /* 0x000fe20000400000 */
[----:B------:R-:W-:Y:S01]  /*0a50*/  FMUL R34, R34, R34 ;  /* 0x0000002222227220 */ /* 0x000fe20000400000 */
[----:B------:R-:W-:Y:S01]  /*0a60*/  FMUL R35, R35, R35 ;  /* 0x0000002323237220 */ /* 0x000fe20000400000 */
[----:B------:R-:W-:-:S02]  /*0a70*/  FSEL R6, R5, -RZ, !P1 ;  /* 0x800000ff05067208 */ /* 0x000fc40004800000 */
[----:B------:R-:W-:Y:S02]  /*0a80*/  FSEL R5, R4, -RZ, !P1 ;  /* 0x800000ff04057208 */ /* 0x000fe40004800000 */
[----:B------:R-:W-:Y:S02]  /*0a90*/  FSEL R4, R3, -RZ, !P1 ;  /* 0x800000ff03047208 */ /* 0x000fe40004800000 */
[----:B------:R-:W-:Y:S02]  /*0aa0*/  FSEL R3, R0, -RZ, !P1 ;  /* 0x800000ff00037208 */ /* 0x000fe40004800000 */
[----:B------:R-:W-:Y:S02]  /*0ab0*/  FSEL R32, R32, -RZ, !P1 ;  /* 0x800000ff20207208 */ /* 0x000fe40004800000 */
[----:B------:R-:W-:Y:S02]  /*0ac0*/  FSEL R33, R33, -RZ, !P1 ;  /* 0x800000ff21217208 */ /* 0x000fe40004800000 */
[----:B------:R-:W-:-:S02]  /*0ad0*/  FSEL R34, R34, -RZ, !P1 ;  /* 0x800000ff22227208 */ /* 0x000fc40004800000 */
[----:B------:R-:W-:Y:S02]  /*0ae0*/  FSEL R35, R35, -RZ, !P1 ;  /* 0x800000ff23237208 */ /* 0x000fe40004800000 */
[----:B------:R-:W-:Y:S01]  /*0af0*/  IADD3 R26, P1, R26, 0x800, RZ ;  /* 0x000008001a1a7810 */ /* 0x000fe20007f3e0ff */
[----:B------:R-:W-:Y:S01]  /*0b00*/  FADD R39, R6, R39 ;  /* 0x0000002706277221 */ /* 0x000fe20000000000 */
[----:B------:R-:W-:Y:S01]  /*0b10*/  FADD R38, R5, R38 ;  /* 0x0000002605267221 */ /* 0x000fe20000000000 */
[----:B------:R-:W-:Y:S01]  /*0b20*/  FADD R37, R4, R37 ;  /* 0x0000002504257221 */ /* 0x000fe20000000000 */
[----:B------:R-:W-:Y:S01]  /*0b30*/  FADD R36, R3, R36 ;  /* 0x0000002403247221 */ /* 0x000fe20000000000 */
[----:B------:R-:W-:Y:S01]  /*0b40*/  FADD R31, R32, R31 ;  /* 0x0000001f201f7221 */ /* 0x000fe20000000000 */
[----:B------:R-:W-:Y:S01]  /*0b50*/  FADD R30, R33, R30 ;  /* 0x0000001e211e7221 */ /* 0x000fe20000000000 */
[----:B------:R-:W-:Y:S01]  /*0b60*/  FADD R29, R34, R29 ;  /* 0x0000001d221d7221 */ /* 0x000fe20000000000 */
[----:B------:R-:W-:Y:S01]  /*0b70*/  FADD R28, R35, R28 ;  /* 0x0000001c231c7221 */ /* 0x000fe20000000000 */
[----:B------:R-:W-:Y:S01]  /*0b80*/  IADD3.X R25, RZ, R25, RZ, P1, !PT ;  /* 0x00000019ff197210 */ /* 0x000fe20000ffe4ff */
[----:B------:R-:W-:Y:S05]  /*0b90*/  @!P0 BRA `(.L_x_4) ;  /* 0xfffff7d000008947 */ /* 0x000fea000383ffff */
[----:B------:R-:W-:Y:S05]  /*0ba0*/  BSYNC B7 ;  /* 0x0000000000077941 */ /* 0x000fea0003800000 */
.L_x_2:
[----:B------:R-:W0:Y:S01]  /*0bb0*/  S2R R0, SR_TID.X ;  /* 0x0000000000007919 */ /* 0x000e220000002100 */
[----:B------:R-:W-:Y:S01]  /*0bc0*/  FADD R54, R61, R54 ;  /* 0x000000363d367221 */ /* 0x000fe20000000000 */
[----:B------:R-:W-:-:S03]  /*0bd0*/  FADD R38, R39, R38 ;  /* 0x0000002627267221 */ /* 0x000fc60000000000 */
        /* <DEDUP_REMOVED lines=9> */
[----:B------:R-:W-:Y:S01]  /*0c70*/  FADD R29, R29, R30 ;  /* 0x0000001e1d1d7221 */ /* 0x000fe20000000000 */
[----:B0-----:R-:W-:Y:S02]  /*0c80*/  IMAD.SHL.U32 R19, R0, 0x2, RZ ;  /* 0x0000000200137824 */ /* 0x001fe400078e00ff */
[----:B------:R-:W-:Y:S01]  /*0c90*/  FADD R10, R44, R45 ;  /* 0x0000002d2c0a7221 */ /* 0x000fe20000000000 */
[----:B------:R-:W-:Y:S02]  /*0ca0*/  FADD R28, R28, R29 ;  /* 0x0000001d1c1c7221 */ /* 0x000fe40000000000 */
[----:B------:R-:W-:Y:S01]  /*0cb0*/  LOP3.LUT R19, R19, 0x1fe, RZ, 0xc0, !PT ;  /* 0x000001fe13137812 */ /* 0x000fe200078ec0ff */
[----:B------:R-:W-:Y:S05]  /*0cc0*/  BRA.DIV ~URZ, `(.L_x_5) ;  /* 0x00000d527f007947 */ /* 0x000fea000b800000 */
[----:B------:R-:W0:Y:S04]  /*0cd0*/  SHFL.BFLY PT, R3, R10, 0x10, 0x1f ;  /* 0x0e001f000a037f89 */ /* 0x000e2800000e0000 */
[----:B------:R-:W1:Y:S01]  /*0ce0*/  SHFL.BFLY PT, R5, R28, 0x10, 0x1f ;  /* 0x0e001f001c057f89 */ /* 0x000e6200000e0000 */
[----:B0-----:R-:W-:Y:S01]  /*0cf0*/  FADD R3, R10, R3 ;  /* 0x000000030a037221 */ /* 0x001fe20000000000 */
[----:B-1----:R-:W-:-:S04]  /*0d00*/  FADD R7, R28, R5 ;  /* 0x000000051c077221 */ /* 0x002fc80000000000 */
        /* <DEDUP_REMOVED lines=13> */
[----:B------:R1:W2:Y:S01]  /*0de0*/  SHFL.BFLY PT, R7, R10, 0x1, 0x1f ;  /* 0x0c201f000a077f89 */ /* 0x0002a200000e0000 */
[----:B0-----:R-:W-:-:S03]  /*0df0*/  FADD R3, R6, R3 ;  /* 0x0000000306037221 */ /* 0x001fc60000000000 */
.L_x_8:
[----:B-1----:R-:W-:Y:S01]  /*0e00*/  SHF.R.U32.HI R12, RZ, 0x6, R0 ;  /* 0x00000006ff0c7819 */ /* 0x002fe20000011600 */
[----:B0-2---:R-:W-:Y:S01]  /*0e10*/  FADD R10, R7, R10 ;  /* 0x0000000a070a7221 */ /* 0x005fe20000000000 */
[----:B------:R-:W-:Y:S01]  /*0e20*/  SHF.R.U32.HI R4, RZ, 0x3, R0 ;  /* 0x00000003ff047819 */ /* 0x000fe20000011600 */
[----:B------:R-:W-:Y:S01]  /*0e30*/  WARPSYNC 0xffffffff ;  /* 0xffffffff00007948 */ /* 0x000fe20003800000 */
[----:B------:R-:W-:Y:S02]  /*0e40*/  SGXT.U32 R12, R12, 0x2 ;  /* 0x000000020c0c781a */ /* 0x000fe40000000000 */
[----:B------:R-:W-:-:S02]  /*0e50*/  LOP3.LUT P0, RZ, R0, 0x1f, RZ, 0xc0, !PT ;  /* 0x0000001f00ff7812 */ /* 0x000fc4000780c0ff */
[----:B------:R-:W-:Y:S02]  /*0e60*/  LOP3.LUT R13, R12, 0x4, RZ, 0xfc, !PT ;  /* 0x000000040c0d7812 */ /* 0x000fe400078efcff */
[----:B------:R-:W-:Y:S02]  /*0e70*/  LOP3.LUT R4, R4, 0x4, RZ, 0xc0, !PT ;  /* 0x0000000404047812 */ /* 0x000fe400078ec0ff */
[----:B------:R-:W-:Y:S01]  /*0e80*/  SHF.L.U32 R5, R12, 0x3, RZ ;  /* 0x000000030c057819 */ /* 0x000fe200000006ff */
[----:B------:R-:W-:Y:S01]  /*0e90*/  IMAD.SHL.U32 R9, R13, 0x8, RZ ;  /* 0x000000080d097824 */ /* 0x000fe200078e00ff */
[----:B------:R-:W-:Y:S02]  /*0ea0*/  LOP3.LUT R6, R0, 0x3f, RZ, 0xc0, !PT ;  /* 0x0000003f00067812 */ /* 0x000fe400078ec0ff */
[-C--:B------:R-:W-:Y:S02]  /*0eb0*/  LOP3.LUT R8, R5, R4.reuse, RZ, 0xfc, !PT ;  /* 0x0000000405087212 */ /* 0x080fe400078efcff */
[----:B------:R-:W-:Y:S01]  /*0ec0*/  LOP3.LUT R9, R9, R4, RZ, 0xfc, !PT ;  /* 0x0000000409097212 */ /* 0x000fe200078efcff */
[----:B------:R-:W-:-:S02]  /*0ed0*/  IMAD.WIDE.U32 R6, R6, 0x20, RZ ;  /* 0x0000002006067825 */ /* 0x000fc400078e00ff */
[----:B------:R0:W-:Y:S04]  /*0ee0*/  @!P0 STS [R8], R3 ;  /* 0x0000000308008388 */ /* 0x0001e80000000800 */
[----:B------:R0:W-:Y:S02]  /*0ef0*/  @!P0 STS [R9], R10 ;  /* 0x0000000a09008388 */ /* 0x0001e40000000800 */
[C---:B------:R-:W-:Y:S01]  /*0f00*/  ISETP.GE.AND P0, PT, R0.reuse, 0x10, PT ;  /* 0x000000100000780c */ /* 0x040fe20003f06270 */
[----:B------:R-:W-:Y:S06]  /*0f10*/  BAR.SYNC 0x0 ;  /* 0x0000000000007b1d */ /* 0x000fec0000000000 */
[----:B------:R-:W-:Y:S01]  /*0f20*/  LOP3.LUT R5, R0, 0x1, RZ, 0xc0, !PT ;  /* 0x0000000100057812 */ /* 0x000fe200078ec0ff */
[----:B------:R-:W-:Y:S01]  /*0f30*/  IMAD R29, R2, 0x2400, RZ ;  /* 0x00002400021d7824 */ /* 0x000fe200078e02ff */
[----:B------:R-:W-:Y:S01]  /*0f40*/  MOV R11, 0x39e38e39 ;  /* 0x39e38e39000b7802 */ /* 0x000fe20000000f00 */
[----:B------:R-:W-:Y:S01]  /*0f50*/  IMAD R17, R17, 0x2400, RZ ;  /* 0x0000240011117824 */ /* 0x000fe200078e02ff */
[----:B------:R-:W-:Y:S01]  /*0f60*/  LOP3.LUT R22, R0, 0xff, RZ, 0xc0, !PT ;  /* 0x000000ff00167812 */ /* 0x000fe200078ec0ff */
[----:B------:R-:W-:Y:S01]  /*0f70*/  IMAD R27, R27, 0x8, R12 ;  /* 0x000000081b1b7824 */ /* 0x000fe200078e020c */
[----:B0-----:R-:W0:Y:S01]  /*0f80*/  @!P0 LDS R3, [R0.X4] ;  /* 0x0000000000038984 */ /* 0x001e220000004800 */
[----:B------:R-:W-:-:S02]  /*0f90*/  ISETP.NE.U32.AND P0, PT, R5, 0x1, PT ;  /* 0x000000010500780c */ /* 0x000fc40003f05070 */
[----:B------:R-:W-:Y:S01]  /*0fa0*/  MOV R23, 0x8 ;  /* 0x0000000800177802 */ /* 0x000fe20000000f00 */
[----:B------:R-:W-:Y:S01]  /*0fb0*/  IMAD R26, R27, 0x900, R62 ;  /* 0x000009001b1a7824 */ /* 0x000fe200078e023e */
[----:B------:R-:W-:Y:S02]  /*0fc0*/  ISETP.LT.AND P0, PT, R0, 0x10, P0 ;  /* 0x000000100000780c */ /* 0x000fe40000701270 */
[----:B------:R-:W-:Y:S01]  /*0fd0*/  MOV R25, 0xfffffe00 ;  /* 0xfffffe0000197802 */ /* 0x000fe20000000f00 */
[----:B------:R-:W-:-:S05]  /*0fe0*/  IMAD.WIDE.U32 R22, R22, R23, c[0x0][0x170] ;  /* 0x00005c0016167625 */ /* 0x000fca00078e0017 */
[----:B------:R-:W-:Y:S01]  /*0ff0*/  MOV R24, R22 ;  /* 0x0000001600187202 */ /* 0x000fe20000000f00 */
[----:B0-----:R-:W0:Y:S02]  /*1000*/  SHFL.BFLY PT, R4, R3, 0x1, 0x1f ;  /* 0x0c201f0003047f89 */ /* 0x001e2400000e0000 */
[----:B0-----:R-:W-:-:S05]  /*1010*/  FADD R9, R3, R4 ;  /* 0x0000000403097221 */ /* 0x001fca0000000000 */
[----:B------:R-:W-:Y:S04]  /*1020*/  @P0 STS [R0.X4], R9 ;  /* 0x0000000900000388 */ /* 0x000fe80000004800 */
[----:B------:R-:W-:Y:S06]  /*1030*/  BAR.SYNC 0x0 ;  /* 0x0000000000007b1d */ /* 0x000fec0000000000 */
[----:B------:R-:W0:Y:S04]  /*1040*/  LDS R4, [R13.X8] ;  /* 0x000000000d047984 */ /* 0x000e280000008800 */
[----:B------:R-:W1:Y:S01]  /*1050*/  LDS R8, [R12.X8] ;  /* 0x000000000c087984 */ /* 0x000e620000008800 */
[-C--:B0-----:R-:W-:Y:S01]  /*1060*/  FFMA R10, R4, R11.reuse, 9.9999997473787516356e-06 ;  /* 0x3727c5ac040a7423 */ /* 0x081fe2000000000b */
[----:B------:R-:W-:Y:S01]  /*1070*/  IMAD.WIDE.U32 R4, R18, 0x2400, R6 ;  /* 0x0000240012047825 */ /* 0x000fe200078e0006 */
[----:B-1----:R-:W-:-:S02]  /*1080*/  FFMA R8, R8, R11, 9.9999997473787516356e-06 ;  /* 0x3727c5ac08087423 */ /* 0x002fc4000000000b */
[----:B------:R0:W1:Y:S01]  /*1090*/  MUFU.RSQ R18, R10 ;  /* 0x0000000a00127308 */ /* 0x0000620000001400 */
[----:B------:R-:W-:Y:S01]  /*10a0*/  IMAD.WIDE.U32 R6, R16, 0x2400, R6 ;  /* 0x0000240010067825 */ /* 0x000fe200078e0006 */
[----:B------:R-:W-:-:S04]  /*10b0*/  IADD3 R3, P0, R4, c[0x0][0x168], RZ ;  /* 0x00005a0004037a10 */ /* 0x000fc80007f1e0ff */
[----:B------:R-:W-:Y:S02]  /*10c0*/  IADD3 R0, P1, R6, c[0x0][0x168], RZ ;  /* 0x00005a0006007a10 */ /* 0x000fe40007f3e0ff */
[----:B------:R0:W2:Y:S01]  /*10d0*/  MUFU.RSQ R2, R8 ;  /* 0x0000000800027308 */ /* 0x0000a20000001400 */
[----:B------:R-:W-:Y:S02]  /*10e0*/  IADD3.X R31, R17, c[0x0][0x16c], R5, P0, !PT ;  /* 0x00005b00111f7a10 */ /* 0x000fe400007fe405 */
[----:B------:R-:W-:-:S05]  /*10f0*/  IADD3.X R29, R29, c[0x0][0x16c], R7, P1, !PT ;  /* 0x00005b001d1d7a10 */ /* 0x000fca0000ffe407 */
.L_x_7:
[----:B0-----:R-:W-:Y:S01]  /*1100*/  IADD3 R4, R19, 0x200, R25 ;  /* 0x0000020013047810 */ /* 0x001fe20007ffe019 */
[----:B------:R-:W-:Y:S01]  /*1110*/  CS2R R6, SRZ ;  /* 0x0000000000067805 */ /* 0x000fe2000001ff00 */
[----:B------:R-:W-:Y:S02]  /*1120*/  ISETP.NE.AND P1, PT, R63, RZ, PT ;  /* 0x000000ff3f00720c */ /* 0x000fe40003f25270 */
[----:B------:R-:W-:-:S13]  /*1130*/  ISETP.GE.U32.AND P0, PT, R4, 0x900, PT ;  /* 0x000009000400780c */ /* 0x000fda0003f06070 */
[----:B------:R-:W-:Y:S01]  /*1140*/  @!P0 IMAD.MOV.U32 R4, RZ, RZ, R24 ;  /* 0x000000ffff048224 */ /* 0x000fe200078e0018 */
[----:B------:R-:W-:-:S05]  /*1150*/  @!P0 MOV R5, R23 ;  /* 0x0000001700058202 */ /* 0x000fca0000000f00 */
[----:B------:R-:W3:Y:S01]  /*1160*/  @!P0 LDG.E.EL.64 R6, [R4.64] ;  /* 0x0000002404068981 */ /* 0x000ee2000c2e1b00 */
[----:B------:R-:W-:Y:S01]  /*1170*/  BSSY B6, `(.L_x_6) ;  /* 0x0000019000067945 */ /* 0x000fe20003800000 */
[----:B------:R-:W-:Y:S01]  /*1180*/  IADD3 R22, R62, 0x200, R25 ;  /* 0x000002003e167810 */ /* 0x000fe20007ffe019 */
[----:B------:R-:W-:Y:S01]  /*1190*/  IMAD.MOV.U32 R28, RZ, RZ, R0 ;  /* 0x000000ffff1c7224 */ /* 0x000fe200078e0000 */
[----:B------:R-:W-:Y:S02]  /*11a0*/  MOV R30, R3 ;  /* 0x00000003001e7202 */ /* 0x000fe40000000f00 */
[----:B---3--:R-:W-:Y:S02]  /*11b0*/  SEL R17, R6, RZ, !P0 ;  /* 0x000000ff06117207 */ /* 0x008fe40004000000 */
[----:B------:R-:W-:Y:S01]  /*11c0*/  SEL R16, R7, RZ, !P0 ;  /* 0x000000ff07107207 */ /* 0x000fe20004000000 */
[----:B------:R-:W-:Y:S05]  /*11d0*/  @!P1 BRA `(.L_x_1) ;  /* 0x0000012000009947 */ /* 0x000fea0003800000 */
[----:B------:R-:W-:Y:S01]  /*11e0*/  UMOV UR8, 32@lo(assertMessage_1) ;  /* 0x0000000000087882 */ /* 0x000fe20000000000 */
[----:B0-----:R-:W-:Y:S01]  /*11f0*/  MOV R8, 0x373 ;  /* 0x0000037300087802 */ /* 0x001fe20000000f00 */
[----:B------:R-:W-:Y:S01]  /*1200*/  UMOV UR9, 32@hi(assertMessage_1) ;  /* 0x0000000000097882 */ /* 0x000fe20000000000 */
[----:B------:R-:W-:Y:S01]  /*1210*/  MOV R12, 0x1 ;  /* 0x00000001000c7802 */ /* 0x000fe20000000f00 */
[----:B------:R-:W-:Y:S01]  /*1220*/  UMOV UR6, 32@lo(assertFile_1) ;  /* 0x0000000000067882 */ /* 0x000fe20000000000 */
[----:B------:R-:W-:Y:S01]  /*1230*/  IMAD.MOV.U32 R13, RZ, RZ, RZ ;  /* 0x000000ffff0d7224 */ /* 0x000fe200078e00ff */
[----:B------:R-:W-:Y:S01]  /*1240*/  UMOV UR7, 32@hi(assertFile_1) ;  /* 0x0000000000077882 */ /* 0x000fe20000000000 */
[----:B------:R-:W-:Y:S01]  /*1250*/  MOV R4, UR8 ;  /* 0x0000000800047c02 */ /* 0x000fe20008000f00 */
[----:B------:R-:W-:Y:S01]  /*1260*/  UMOV UR4, 32@lo(assertFunc_1) ;  /* 0x0000000000047882 */ /* 0x000fe20000000000 */
[----:B------:R-:W-:Y:S01]  /*1270*/  MOV R5, UR9 ;  /* 0x0000000900057c02 */ /* 0x000fe20008000f00 */
[----:B------:R-:W-:Y:S01]  /*1280*/  UMOV UR5, 32@hi(assertFunc_1) ;  /* 0x0000000000057882 */ /* 0x000fe20000000000 */
[----:B------:R-:W-:Y:S01]  /*1290*/  IMAD.U32 R6, RZ, RZ, UR6 ;  /* 0x00000006ff067e24 */ /* 0x000fe2000f8e00ff */
[----:B------:R-:W-:Y:S01]  /*12a0*/  MOV R7, UR7 ;  /* 0x0000000700077c02 */ /* 0x000fe20008000f00 */
[----:B------:R-:W-:Y:S01]  /*12b0*/  IMAD.U32 R11, RZ, RZ, UR5 ;  /* 0x00000005ff0b7e24 */ /* 0x000fe2000f8e00ff */
[----:B------:R-:W-:-:S02]  /*12c0*/  MOV R10, UR4 ;  /* 0x00000004000a7c02 */ /* 0x000fc40008000f00 */
[----:B------:R-:W-:Y:S02]  /*12d0*/  MOV R20, 32@lo((triton__0d1d2d3d4de5de + .L_x_1@srel)) ;  /* 0x0000000000147802 */ /* 0x000fe40000000f00 */
[----:B------:R-:W-:-:S04]  /*12e0*/  MOV R21, 32@hi((triton__0d1d2d3d4de5de + .L_x_1@srel)) ;  /* 0x0000000000157802 */ /* 0x000fc80000000f00 */
[----:B-12---:R-:W-:Y:S05]  /*12f0*/  CALL.ABS.NOINC `(__assertfail) ;  /* 0x0000000000007943 */ /* 0x006fea0003c00000 */
.L_x_1:
[----:B------:R-:W-:Y:S05]  /*1300*/  BSYNC B6 ;  /* 0x0000000000067941 */ /* 0x000fea0003800000 */
.L_x_6:
[----:B------:R-:W-:Y:S01]  /*1310*/  ISETP.GE.U32.AND P0, PT, R22, 0x900, PT ;  /* 0x000009001600780c */ /* 0x000fe20003f06070 */
[----:B------:R-:W-:Y:S01]  /*1320*/  CS2R R32, SRZ ;  /* 0x0000000000207805 */ /* 0x000fe2000001ff00 */
[----:B------:R-:W-:Y:S01]  /*1330*/  CS2R R34, SRZ ;  /* 0x0000000000227805 */ /* 0x000fe2000001ff00 */
[----:B------:R-:W-:Y:S01]  /*1340*/  CS2R R36, SRZ ;  /* 0x0000000000247805 */ /* 0x000fe2000001ff00 */
[----:B------:R-:W-:Y:S01]  /*1350*/  CS2R R38, SRZ ;  /* 0x0000000000267805 */ /* 0x000fe2000001ff00 */
[----:B------:R-:W-:Y:S01]  /*1360*/  CS2R R4, SRZ ;  /* 0x0000000000047805 */ /* 0x000fe2000001ff00 */
[----:B------:R-:W-:-:S07]  /*1370*/  CS2R R6, SRZ ;  /* 0x0000000000067805 */ /* 0x000fce000001ff00 */
[----:B------:R-:W3:Y:S04]  /*1380*/  @!P0 LDG.E.EF.128 R32, [R28.64+0x10] ;  /* 0x000010241c208981 */ /* 0x000ee8000c0e1d00 */
[----:B------:R-:W4:Y:S01]  /*1390*/  @!P0 LDG.E.EF.128 R36, [R28.64] ;  /* 0x000000241c248981 */ /* 0x000f22000c0e1d00 */
[----:B0-----:R-:W-:-:S03]  /*13a0*/  CS2R R8, SRZ ;  /* 0x0000000000087805 */ /* 0x001fc6000001ff00 */
[----:B------:R-:W5:Y:S01]  /*13b0*/  @!P0 LDG.E.EF.128 R4, [R30.64] ;  /* 0x000000241e048981 */ /* 0x000f62000c0e1d00 */
[----:B------:R-:W-:-:S06]  /*13c0*/  CS2R R10, SRZ ;  /* 0x00000000000a7805 */ /* 0x000fcc000001ff00 */
[----:B--2---:R-:W2:Y:S01]  /*13d0*/  @!P0 LDG.E.EF.128 R8, [R30.64+0x10] ;  /* 0x000010241e088981 */ /* 0x004ea2000c0e1d00 */
[----:B------:R-:W-:Y:S01]  /*13e0*/  FADD R20, R17, 1 ;  /* 0x3f80000011147421 */ /* 0x000fe20000000000 */
[----:B------:R-:W-:Y:S01]  /*13f0*/  FADD R21, R16, 1 ;  /* 0x3f80000010157421 */ /* 0x000fe20000000000 */
[----:B------:R-:W-:Y:S01]  /*1400*/  WARPSYNC 0xffffffff ;  /* 0xffffffff00007948 */ /* 0x000fe20003800000 */
[----:B------:R-:W-:Y:S06]  /*1410*/  BAR.SYNC 0x0 ;  /* 0x0000000000007b1d */ /* 0x000fec0000000000 */
[----:B------:R-:W-:Y:S04]  /*1420*/  STS.64 [R19.X4], R20 ;  /* 0x0000001413007388 */ /* 0x000fe80000004a00 */
[----:B------:R-:W-:Y:S06]  /*1430*/  BAR.SYNC 0x0 ;  /* 0x0000000000007b1d */ /* 0x000fec0000000000 */
[----:B------:R-:W0:Y:S01]  /*1440*/  LDS.128 R12, [R62.X4] ;  /* 0x000000003e0c7984 */ /* 0x000e220000004c00 */
[----:B------:R-:W-:-:S04]  /*1450*/  IADD3 R24, P3, R24, 0x800, RZ ;  /* 0x0000080018187810 */ /* 0x000fc80007f7e0ff */
[----:B------:R-:W-:Y:S02]  /*1460*/  IADD3.X R23, RZ, R23, RZ, P3, !PT ;  /* 0x00000017ff177210 */ /* 0x000fe40001ffe4ff */
[----:B---3--:R-:W-:Y:S02]  /*1470*/  SEL R22, R32, RZ, !P0 ;  /* 0x000000ff20167207 */ /* 0x008fe40004000000 */
[----:B------:R-:W-:Y:S02]  /*1480*/  SEL R27, R33, RZ, !P0 ;  /* 0x000000ff211b7207 */ /* 0x000fe40004000000 */
[----:B------:R-:W-:Y:S02]  /*1490*/  SEL R3, R34, RZ, !P0 ;  /* 0x000000ff22037207 */ /* 0x000fe40004000000 */
[----:B------:R-:W-:Y:S02]  /*14a0*/  SEL R0, R35, RZ, !P0 ;  /* 0x000000ff23007207 */ /* 0x000fe40004000000 */
[----:B------:R-:W3:Y:S01]  /*14b0*/  LDS.128 R32, [R62.X4+0x10] ;  /* 0x000010003e207984 */ /* 0x000ee20000004c00 */
[----:B----4-:R-:W-:-:S02]  /*14c0*/  SEL R36, R36, RZ, !P0 ;  /* 0x000000ff24247207 */ /* 0x010fc40004000000 */
[----:B------:R-:W-:Y:S02]  /*14d0*/  SEL R37, R37, RZ, !P0 ;  /* 0x000000ff25257207 */ /* 0x000fe40004000000 */
[----:B-----5:R-:W-:Y:S01]  /*14e0*/  SEL R21, R5, RZ, !P0 ;  /* 0x000000ff05157207 */ /* 0x020fe20004000000 */
[----:B------:R-:W-:Y:S01]  /*14f0*/  FMUL R5, R36, 48 ;  /* 0x4240000024057820 */ /* 0x000fe20000400000 */
[----:B------:R-:W-:Y:S02]  /*1500*/  SEL R4, R4, RZ, !P0 ;  /* 0x000000ff04047207 */ /* 0x000fe40004000000 */
[----:B------:R-:W-:Y:S01]  /*1510*/  SEL R40, R7, RZ, !P0 ;  /* 0x000000ff07287207 */ /* 0x000fe20004000000 */
[----:B------:R-:W-:Y:S01]  /*1520*/  FMUL R7, R37, 48 ;  /* 0x4240000025077820 */ /* 0x000fe20000400000 */
[----:B------:R-:W-:Y:S01]  /*1530*/  FMUL R21, R21, 48 ;  /* 0x4240000015157820 */ /* 0x000fe20000400000 */
[----:B------:R-:W-:Y:S01]  /*1540*/  SEL R38, R38, RZ, !P0 ;  /* 0x000000ff26267207 */ /* 0x000fe20004000000 */
[----:B------:R-:W-:Y:S01]  /*1550*/  FMUL R17, R4, 48 ;  /* 0x4240000004117820 */ /* 0x000fe20000400000 */
[----:B------:R-:W-:Y:S01]  /*1560*/  SEL R20, R6, RZ, !P0 ;  /* 0x000000ff06147207 */ /* 0x000fe20004000000 */
[C---:B------:R-:W-:Y:S01]  /*1570*/  FMUL R5, R2.reuse, R5 ;  /* 0x0000000502057220 */ /* 0x040fe20000400000 */
[----:B------:R-:W-:Y:S01]  /*1580*/  FMUL R4, R2, R7 ;  /* 0x0000000702047220 */ /* 0x000fe20000400000 */
[----:B-1----:R-:W-:Y:S01]  /*1590*/  FMUL R6, R18, R21 ;  /* 0x0000001512067220 */ /* 0x002fe20000400000 */
[----:B------:R-:W-:Y:S01]  /*15a0*/  SEL R39, R39, RZ, !P0 ;  /* 0x000000ff27277207 */ /* 0x000fe20004000000 */
[-C--:B0-----:R-:W-:Y:S01]  /*15b0*/  FMUL R16, R5, R12.reuse ;  /* 0x0000000c05107220 */ /* 0x081fe20000400000 */
[-C--:B------:R-:W-:Y:S01]  /*15c0*/  FMUL R21, R4, R13.reuse ;  /* 0x0000000d04157220 */ /* 0x080fe20000400000 */
[----:B------:R-:W-:Y:S01]  /*15d0*/  FMUL R37, R6, R13 ;  /* 0x0000000d06257220 */ /* 0x000fe20000400000 */
[----:B------:R-:W-:Y:S01]  /*15e0*/  FMUL R5, R38, 48 ;  /* 0x4240000026057820 */ /* 0x000fe20000400000 */
[----:B------:R-:W-:Y:S01]  /*15f0*/  FMUL R17, R18, R17 ;  /* 0x0000001112117220 */ /* 0x000fe20000400000 */
[----:B------:R-:W-:Y:S01]  /*1600*/  FMUL R13, R20, 48 ;  /* 0x42400000140d7820 */ /* 0x000fe20000400000 */
[----:B------:R-:W-:Y:S01]  /*1610*/  FMUL R7, R39, 48 ;  /* 0x4240000027077820 */ /* 0x000fe20000400000 */
[----:B------:R-:W-:Y:S01]  /*1620*/  FMUL R5, R2, R5 ;  /* 0x0000000502057220 */ /* 0x000fe20000400000 */
[----:B--2---:R-:W-:Y:S01]  /*1630*/  SEL R8, R8, RZ, !P0 ;  /* 0x000000ff08087207 */ /* 0x004fe20004000000 */
[----:B------:R-:W-:Y:S01]  /*1640*/  FMUL R36, R17, R12 ;  /* 0x0000000c11247220 */ /* 0x000fe20000400000 */
[----:B------:R-:W-:Y:S01]  /*1650*/  FMUL R13, R18, R13 ;  /* 0x0000000d120d7220 */ /* 0x000fe20000400000 */
[----:B------:R-:W-:Y:S01]  /*1660*/  FMUL R17, R40, 48 ;  /* 0x4240000028117820 */ /* 0x000fe20000400000 */
[----:B------:R-:W-:Y:S01]  /*1670*/  FMUL R4, R2, R7 ;  /* 0x0000000702047220 */ /* 0x000fe20000400000 */
[----:B------:R-:W-:Y:S01]  /*1680*/  SEL R10, R10, RZ, !P0 ;  /* 0x000000ff0a0a7207 */ /* 0x000fe20004000000 */
[-C--:B------:R-:W-:Y:S01]  /*1690*/  FMUL R12, R5, R14.reuse ;  /* 0x0000000e050c7220 */ /* 0x080fe20000400000 */
[----:B------:R-:W-:Y:S01]  /*16a0*/  FMUL R7, R27, 48 ;  /* 0x424000001b077820 */ /* 0x000fe20000400000 */
[----:B------:R-:W-:Y:S01]  /*16b0*/  FMUL R20, R13, R14 ;  /* 0x0000000e0d147220 */ /* 0x000fe20000400000 */
[----:B------:R-:W-:Y:S01]  /*16c0*/  FMUL R5, R22, 48 ;  /* 0x4240000016057820 */ /* 0x000fe20000400000 */
[----:B------:R-:W-:Y:S01]  /*16d0*/  FMUL R6, R18, R17 ;  /* 0x0000001112067220 */ /* 0x000fe20000400000 */
[----:B------:R-:W-:Y:S01]  /*16e0*/  FMUL R13, R8, 48 ;  /* 0x42400000080d7820 */ /* 0x000fe20000400000 */
[----:B------:R-:W-:Y:S01]  /*16f0*/  SEL R11, R11, RZ, !P0 ;  /* 0x000000ff0b0b7207 */ /* 0x000fe20004000000 */
[----:B------:R-:W-:Y:S01]  /*1700*/  FMUL R17, R4, R15 ;  /* 0x0000000f04117220 */ /* 0x000fe20000400000 */
[----:B------:R-:W-:Y:S01]  /*1710*/  SEL R9, R9, RZ, !P0 ;  /* 0x000000ff09097207 */ /* 0x000fe20004000000 */
[C---:B------:R-:W-:Y:S01]  /*1720*/  FMUL R4, R2.reuse, R7 ;  /* 0x0000000702047220 */ /* 0x040fe20000400000 */
[----:B------:R-:W-:Y:S01]  /*1730*/  FMUL R5, R2, R5 ;  /* 0x0000000502057220 */ /* 0x000fe20000400000 */
[----:B------:R-:W-:Y:S01]  /*1740*/  FMUL R7, R10, 48 ;  /* 0x424000000a077820 */ /* 0x000fe20000400000 */
[C---:B------:R-:W-:Y:S01]  /*1750*/  FMUL R13, R18.reuse, R13 ;  /* 0x0000000d120d7220 */ /* 0x040fe20000400000 */
[----:B------:R-:W-:Y:S01]  /*1760*/  FMUL R11, R11, 48 ;  /* 0x424000000b0b7820 */ /* 0x000fe20000400000 */
[----:B------:R-:W-:Y:S01]  /*1770*/  FMUL R9, R9, 48 ;  /* 0x4240000009097820 */ /* 0x000fe20000400000 */
[-C--:B---3--:R-:W-:Y:S01]  /*1780*/  FMUL R14, R5, R32.reuse ;  /* 0x00000020050e7220 */ /* 0x088fe20000400000 */
[----:B------:R-:W-:Y:S01]  /*1790*/  FMUL R7, R18, R7 ;  /* 0x0000000712077220 */ /* 0x000fe20000400000 */
[----:B------:R-:W-:Y:S01]  /*17a0*/  FMUL R32, R13, R32 ;  /* 0x000000200d207220 */ /* 0x000fe20000400000 */
[----:B------:R-:W-:Y:S01]  /*17b0*/  FMUL R3, R3, 48 ;  /* 0x4240000003037820 */ /* 0x000fe20000400000 */
[----:B------:R-:W-:Y:S01]  /*17c0*/  FMUL R5, R0, 48 ;  /* 0x4240000000057820 */ /* 0x000fe20000400000 */
[----:B------:R-:W-:Y:S01]  /*17d0*/  FMUL R13, R4, R33 ;  /* 0x00000021040d7220 */ /* 0x000fe20000400000 */
[----:B------:R-:W-:Y:S01]  /*17e0*/  FMUL R15, R6, R15 ;  /* 0x0000000f060f7220 */ /* 0x000fe20000400000 */
[C---:B------:R-:W-:Y:S01]  /*17f0*/  FMUL R4, R18.reuse, R11 ;  /* 0x0000000b12047220 */ /* 0x040fe20000400000 */
[----:B------:R-:W-:Y:S01]  /*1800*/  FMUL R6, R18, R9 ;  /* 0x0000000912067220 */ /* 0x000fe20000400000 */
[----:B------:R-:W-:Y:S01]  /*1810*/  FMUL R11, R7, R34 ;  /* 0x00000022070b7220 */ /* 0x000fe20000400000 */
[C---:B------:R-:W-:Y:S01]  /*1820*/  FMUL R3, R2.reuse, R3 ;  /* 0x0000000302037220 */ /* 0x040fe20000400000 */
[----:B------:R-:W-:Y:S01]  /*1830*/  FMUL R0, R2, R5 ;  /* 0x0000000502007220 */ /* 0x000fe20000400000 */
[----:B------:R-:W-:Y:S01]  /*1840*/  IADD3 R7, R26, R25, RZ ;  /* 0x000000191a077210 */ /* 0x000fe20007ffe0ff */
[----:B------:R-:W-:Y:S01]  /*1850*/  FMUL R33, R6, R33 ;  /* 0x0000002106217220 */ /* 0x000fe20000400000 */
[----:B------:R-:W-:Y:S01]  /*1860*/  F2FP.BF16.PACK_AB R5, R17, R12 ;  /* 0x0000000c1105723e */ /* 0x000fe200000010ff */
[----:B------:R-:W-:Y:S01]  /*1870*/  FMUL R3, R3, R34 ;  /* 0x0000002203037220 */ /* 0x000fe20000400000 */
[----:B------:R-:W-:Y:S01]  /*1880*/  F2FP.BF16.PACK_AB R9, R15, R20 ;  /* 0x000000140f09723e */ /* 0x000fe200000010ff */
[-C--:B------:R-:W-:Y:S01]  /*1890*/  FMUL R0, R0, R35.reuse ;  /* 0x0000002300007220 */ /* 0x080fe20000400000 */
[----:B------:R-:W-:Y:S01]  /*18a0*/  F2FP.BF16.PACK_AB R6, R13, R14 ;  /* 0x0000000e0d06723e */ /* 0x000fe200000010ff */
[----:B------:R-:W-:Y:S01]  /*18b0*/  FMUL R22, R4, R35 ;  /* 0x0000002304167220 */ /* 0x000fe20000400000 */
[----:B------:R-:W-:-:S02]  /*18c0*/  MOV R15, 0x2 ;  /* 0x00000002000f7802 */ /* 0x000fc40000000f00 */
[C---:B------:R-:W-:Y:S02]  /*18d0*/  IADD3 R12, R7.reuse, 0x200, RZ ;  /* 0x00000200070c7810 */ /* 0x040fe40007ffe0ff */
[----:B------:R-:W-:Y:S02]  /*18e0*/  IADD3 R14, R7, 0x2600, RZ ;  /* 0x00002600070e7810 */ /* 0x000fe40007ffe0ff */
[----:B------:R-:W-:Y:S01]  /*18f0*/  F2FP.BF16.PACK_AB R4, R21, R16 ;  /* 0x000000101504723e */ /* 0x000fe200000010ff */
[----:B------:R-:W-:Y:S01]  /*1900*/  IMAD.WIDE R12, R12, R15, c[0x0][0x178] ;  /* 0x00005e000c0c7625 */ /* 0x000fe200078e020f */
[----:B------:R-:W-:Y:S02]  /*1910*/  F2FP.BF16.PACK_AB R7, R0, R3 ;  /* 0x000000030007723e */ /* 0x000fe400000010ff */
[----:B------:R-:W-:Y:S01]  /*1920*/  F2FP.BF16.PACK_AB R8, R37, R36 ;  /* 0x000000242508723e */ /* 0x000fe200000010ff */
[----:B------:R-:W-:Y:S01]  /*1930*/  IMAD.WIDE R14, R14, R15, c[0x0][0x178] ;  /* 0x00005e000e0e7625 */ /* 0x000fe200078e020f */
[----:B------:R-:W-:-:S02]  /*1940*/  F2FP.BF16.PACK_AB R10, R33, R32 ;  /* 0x00000020210a723e */ /* 0x000fc400000010ff */
[----:B------:R-:W-:Y:S02]  /*1950*/  F2FP.BF16.PACK_AB R11, R22, R11 ;  /* 0x0000000b160b723e */ /* 0x000fe400000010ff */
[----:B------:R-:W-:Y:S01]  /*1960*/  IADD3 R25, R25, 0x200, RZ ;  /* 0x0000020019197810 */ /* 0x000fe20007ffe0ff */
[----:B------:R0:W-:Y:S04]  /*1970*/  @!P0 STG.E.128 [R12.64], R4 ;  /* 0x000000040c008986 */ /* 0x0001e8000c101d24 */
[----:B------:R0:W-:Y:S01]  /*1980*/  @!P0 STG.E.128 [R14.64], R8 ;  /* 0x000000080e008986 */ /* 0x0001e2000c101d24 */
[----:B------:R-:W-:Y:S02]  /*1990*/  ISETP.GE.U32.AND P0, PT, R25, 0x700, PT ;  /* 0x000007001900780c */ /* 0x000fe40003f06070 */
[----:B------:R-:W-:-:S02]  /*19a0*/  IADD3 R3, P1, R30, 0x800, RZ ;  /* 0x000008001e037810 */ /* 0x000fc40007f3e0ff */
[----:B------:R-:W-:-:S03]  /*19b0*/  IADD3 R0, P2, R28, 0x800, RZ ;  /* 0x000008001c007810 */ /* 0x000fc60007f5e0ff */
[----:B------:R-:W-:Y:S01]  /*19c0*/  IMAD.X R30, RZ, RZ, R31, P1 ;  /* 0x000000ffff1e7224 */ /* 0x000fe200008e061f */
[----:B------:R-:W-:-:S05]  /*19d0*/  IADD3.X R28, RZ, R29, RZ, P2, !PT ;  /* 0x0000001dff1c7210 */ /* 0x000fca00017fe4ff */
[----:B------:R-:W-:Y:S05]  /*19e0*/  @P0 EXIT ;  /* 0x000000000000094d */ /* 0x000fea0003800000 */
[----:B------:R-:W-:Y:S01]  /*19f0*/  IMAD.MOV.U32 R31, RZ, RZ, R30 ;  /* 0x000000ffff1f7224 */ /* 0x000fe200078e001e */
[----:B------:R-:W-:Y:S01]  /*1a00*/  MOV R29, R28 ;  /* 0x0000001c001d7202 */ /* 0x000fe20000000f00 */
[----:B------:R-:W-:Y:S05]  /*1a10*/  BRA `(.L_x_7) ;  /* 0xfffff6e000007947 */ /* 0x000fea000383ffff */
.L_x_5:
[----:B------:R-:W-:Y:S01]  /*1a20*/  MOV R7, 0x10 ;  /* 0x0000001000077802 */ /* 0x000fe20000000f00 */
[----:B------:R-:W-:Y:S01]  /*1a30*/  IMAD.MOV.U32 R9, RZ, RZ, -0x1 ;  /* 0xffffffffff097424 */ /* 0x000fe200078e00ff */
[----:B------:R-:W-:Y:S02]  /*1a40*/  MOV R6, 0x1f ;  /* 0x0000001f00067802 */ /* 0x000fe40000000f00 */
[----:B------:R-:W-:-:S02]  /*1a50*/  MOV R4, 0x1a70 ;  /* 0x00001a7000047802 */ /* 0x000fc40000000f00 */
[----:B------:R-:W-:Y:S05]  /*1a60*/  CALL.REL.NOINC `($__internal_0_$__cuda_sm70_shflsync_bfly) ;  /* 0x0000026000007944 */ /* 0x000fea0003c00000 */
[----:B01----:R-:W-:Y:S01]  /*1a70*/  FADD R10, R10, R7 ;  /* 0x000000070a0a7221 */ /* 0x003fe20000000000 */
[----:B------:R-:W-:Y:S02]  /*1a80*/  MOV R7, 0x8 ;  /* 0x0000000800077802 */ /* 0x000fe40000000f00 */
[----:B------:R-:W-:-:S02]  /*1a90*/  MOV R4, 0x1ab0 ;  /* 0x00001ab000047802 */ /* 0x000fc40000000f00 */
[----:B------:R-:W-:Y:S05]  /*1aa0*/  CALL.REL.NOINC `($__internal_0_$__cuda_sm70_shflsync_bfly) ;  /* 0x0000022000007944 */ /* 0x000fea0003c00000 */
[----:B01----:R-:W-:Y:S01]  /*1ab0*/  FADD R10, R10, R7 ;  /* 0x000000070a0a7221 */ /* 0x003fe20000000000 */
[----:B------:R-:W-:-:S02]  /*1ac0*/  MOV R7, 0x4 ;  /* 0x0000000400077802 */ /* 0x000fc40000000f00 */
[----:B------:R-:W-:-:S02]  /*1ad0*/  MOV R4, 0x1af0 ;  /* 0x00001af000047802 */ /* 0x000fc40000000f00 */
[----:B------:R-:W-:Y:S05]  /*1ae0*/  CALL.REL.NOINC `($__internal_0_$__cuda_sm70_shflsync_bfly) ;  /* 0x000001e000007944 */ /* 0x000fea0003c00000 */
[----:B01----:R-:W-:Y:S01]  /*1af0*/  FADD R10, R10, R7 ;  /* 0x000000070a0a7221 */ /* 0x003fe20000000000 */
[----:B------:R-:W-:Y:S01]  /*1b00*/  IMAD.MOV.U32 R7, RZ, RZ, 0x2 ;  /* 0x00000002ff077424 */ /* 0x000fe200078e00ff */
[----:B------:R-:W-:-:S02]  /*1b10*/  MOV R4, 0x1b30 ;  /* 0x00001b3000047802 */ /* 0x000fc40000000f00 */
[----:B------:R-:W-:Y:S05]  /*1b20*/  CALL.REL.NOINC `($__internal_0_$__cuda_sm70_shflsync_bfly) ;  /* 0x000001a000007944 */ /* 0x000fea0003c00000 */
[----:B01----:R-:W-:Y:S01]  /*1b30*/  FADD R10, R10, R7 ;  /* 0x000000070a0a7221 */ /* 0x003fe20000000000 */
[----:B------:R-:W-:Y:S02]  /*1b40*/  MOV R7, 0x1 ;  /* 0x0000000100077802 */ /* 0x000fe40000000f00 */
[----:B------:R-:W-:-:S02]  /*1b50*/  MOV R4, 0x1b70 ;  /* 0x00001b7000047802 */ /* 0x000fc40000000f00 */
[----:B------:R-:W-:Y:S05]  /*1b60*/  CALL.REL.NOINC `($__internal_0_$__cuda_sm70_shflsync_bfly) ;  /* 0x0000016000007944 */ /* 0x000fea0003c00000 */
[----:B-1----:R-:W-:Y:S01]  /*1b70*/  FADD R3, R10, R7 ;  /* 0x000000070a037221 */ /* 0x002fe20000000000 */
[----:B0-----:R-:W-:Y:S01]  /*1b80*/  MOV R10, R28 ;  /* 0x0000001c000a7202 */ /* 0x001fe20000000f00 */
[----:B------:R-:W-:Y:S01]  /*1b90*/  IMAD.MOV.U32 R7, RZ, RZ, 0x10 ;  /* 0x00000010ff077424 */ /* 0x000fe200078e00ff */
        /* <DEDUP_REMOVED lines=18> */
[----:B------:R-:W-:Y:S05]  /*1cc0*/  BRA `(.L_x_8) ;  /* 0xfffff13000007947 */ /* 0x000fea000383ffff */
        .weak           $__internal_0_$__cuda_sm70_shflsync_bfly
        .type           $__internal_0_$__cuda_sm70_shflsync_bfly,@function
        .size           $__internal_0_$__cuda_sm70_shflsync_bfly,(.L_x_10 - $__internal_0_$__cuda_sm70_shflsync_bfly)
$__internal_0_$__cuda_sm70_shflsync_bfly:
[----:B------:R-:W-:Y:S01]  /*1cd0*/  MOV R5, 0x0 ;  /* 0x0000000000057802 */ /* 0x000fe20000000f00 */
[----:B------:R-:W-:Y:S04]  /*1ce0*/  WARPSYNC R9 ;  /* 0x0000000900007348 */ /* 0x000fe80003800000 */
[----:B------:R0:W1:Y:S01]  /*1cf0*/  SHFL.BFLY PT, R7, R10, R7, R6 ;  /* 0x0c0000070a077389 */ /* 0x00006200000e0006 */
[----:B------:R-:W-:Y:S05]  /*1d00*/  RET.REL.NODEC R4 `(triton__0d1d2d3d4de5de) ;  /* 0xffffe2f004007950 */ /* 0x000fea0003c3ffff */
.L_x_9:
[----:B------:R-:W-:-:S00]  /*1d10*/  BRA `(.L_x_9) ;  /* 0xfffffff000007947 */ /* 0x000fc0000383ffff */
[----:B------:R-:W-:-:S00]  /*1d20*/  NOP ;  /* 0x0000000000007918 */ /* 0x000fc00000000000 */
        /* <DEDUP_REMOVED lines=13> */
.L_x_10:


//--------------------- .nv.global.init           --------------------------
	.section	.nv.global.init,"aw",@progbits
.nv.global.init:
	.type		_$_str,@object
	.size		_$_str,(assertFunc_1 - _$_str)
_$_str:
        /*0000*/ 	.byte	0x5f, 0x5f, 0x43, 0x55, 0x44, 0x41, 0x5f, 0x46, 0x54, 0x5a, 0x00
	.type		assertFunc_1,@object
	.size		assertFunc_1,(assertFunc_0 - assertFunc_1)
assertFunc_1:
        /*000b*/ 	.byte	0x5f, 0x63, 0x61, 0x6c, 0x6c, 0x5f, 0x77, 0x69, 0x74, 0x68, 0x5f, 0x66, 0x72, 0x61, 0x6d, 0x65
        /*001b*/ 	.byte	0x73, 0x5f, 0x72, 0x65, 0x6d, 0x6f, 0x76, 0x65, 0x64
	.type		assertFunc_0,@object
	.size		assertFunc_0,(assertFile_0 - assertFunc_0)
assertFunc_0:
        /*0024*/ 	.byte	0x5f, 0x63, 0x61, 0x6c, 0x6c, 0x5f, 0x77, 0x69, 0x74, 0x68, 0x5f, 0x66, 0x72, 0x61, 0x6d, 0x65
        /*0034*/ 	.byte	0x73, 0x5f, 0x72, 0x65, 0x6d, 0x6f, 0x76, 0x65, 0x64
	.type		assertFile_0,@object
	.size		assertFile_0,(assertFile_1 - assertFile_0)
assertFile_0:
        /*003d*/ 	.byte	0x3c, 0x66, 0x72, 0x6f, 0x7a, 0x65, 0x6e, 0x20, 0x69, 0x6d, 0x70, 0x6f, 0x72, 0x74, 0x6c, 0x69
        /*004d*/ 	.byte	0x62, 0x2e, 0x5f, 0x62, 0x6f, 0x6f, 0x74, 0x73, 0x74, 0x72, 0x61, 0x70, 0x5f, 0x65, 0x78, 0x74
        /*005d*/ 	.byte	0x65, 0x72, 0x6e, 0x61, 0x6c, 0x3e
	.type		assertFile_1,@object
	.size		assertFile_1,(assertMessage_0 - assertFile_1)
assertFile_1:
        /*0063*/ 	.byte	0x3c, 0x66, 0x72, 0x6f, 0x7a, 0x65, 0x6e, 0x20, 0x69, 0x6d, 0x70, 0x6f, 0x72, 0x74, 0x6c, 0x69
        /*0073*/ 	.byte	0x62, 0x2e, 0x5f, 0x62, 0x6f, 0x6f, 0x74, 0x73, 0x74, 0x72, 0x61, 0x70, 0x5f, 0x65, 0x78, 0x74
        /*0083*/ 	.byte	0x65, 0x72, 0x6e, 0x61, 0x6c, 0x3e
	.type		assertMessage_0,@object
	.size		assertMessage_0,(assertMessage_1 - assertMessage_0)
assertMessage_0:
        /*0089*/ 	.byte	0x69, 0x6e, 0x64, 0x65, 0x78, 0x20, 0x6f, 0x75, 0x74, 0x20, 0x6f, 0x66, 0x20, 0x62, 0x6f, 0x75
        /*0099*/ 	.byte	0x6e, 0x64, 0x73, 0x3a, 0x20, 0x30, 0x20, 0x3c, 0x3d, 0x20, 0x74, 0x6d, 0x70, 0x33, 0x20, 0x3c
        /*00a9*/ 	.byte	0x20, 0x32, 0x38, 0x38, 0x32, 0x35, 0x36
	.type		assertMessage_1,@object
	.size		assertMessage_1,(.L_2 - assertMessage_1)
assertMessage_1:
        /*00b0*/ 	.byte	0x69, 0x6e, 0x64, 0x65, 0x78, 0x20, 0x6f, 0x75, 0x74, 0x20, 0x6f, 0x66, 0x20, 0x62, 0x6f, 0x75
        /*00c0*/ 	.byte	0x6e, 0x64, 0x73, 0x3a, 0x20, 0x30, 0x20, 0x3c, 0x3d, 0x20, 0x74, 0x6d, 0x70, 0x31, 0x33, 0x20
        /*00d0*/ 	.byte	0x3c, 0x20, 0x32, 0x38, 0x38, 0x32, 0x35, 0x36
.L_2:


//--------------------- .nv.shared.triton__0d1d2d3d4de5de --------------------------
	.section	.nv.shared.triton__0d1d2d3d4de5de,"aw",@nobits
	.align	16


//--------------------- SYMBOLS --------------------------

	.type		__assertfail,@function
